	.headerflags	@"EF_CUDA_TEXMODE_UNIFIED EF_CUDA_64BIT_ADDRESS EF_CUDA_ACCELERATORS EF_CUDA_SM90 EF_CUDA_VIRTUAL_SM(EF_CUDA_SM90)"
	.elftype	@"ET_EXEC"


//--------------------- .nv.info                  --------------------------
	.section	.nv.info,"",@"SHT_CUDA_INFO"
	.align	4


	//----- nvinfo : EIATTR_REGCOUNT
	.align		4
        /*0000*/ 	.byte	0x04, 0x2f
        /*0002*/ 	.short	(.L_1 - .L_0)
	.align		4
.L_0:
        /*0004*/ 	.word	index@(triton_poi_fused_convolution_18)
        /*0008*/ 	.word	0x0000001a


	//----- nvinfo : EIATTR_MIN_STACK_SIZE
	.align		4
.L_1:
        /*000c*/ 	.byte	0x04, 0x12
        /*000e*/ 	.short	(.L_3 - .L_2)
	.align		4
.L_2:
        /*0010*/ 	.word	index@(triton_poi_fused_convolution_18)
        /*0014*/ 	.word	0x00000000


	//----- nvinfo : EIATTR_FRAME_SIZE
	.align		4
.L_3:
        /*0018*/ 	.byte	0x04, 0x11
        /*001a*/ 	.short	(.L_5 - .L_4)
	.align		4
.L_4:
        /*001c*/ 	.word	index@(triton_poi_fused_convolution_18)
        /*0020*/ 	.word	0x00000000


	//----- nvinfo : EIATTR_MIN_STACK_SIZE
	.align		4
.L_5:
        /*0024*/ 	.byte	0x04, 0x12
        /*0026*/ 	.short	(.L_7 - .L_6)
	.align		4
.L_6:
        /*0028*/ 	.word	index@(triton_poi_fused_convolution_18)
        /*002c*/ 	.word	0x00000000
.L_7:


//--------------------- .nv.info.triton_poi_fused_convolution_18 --------------------------
	.section	.nv.info.triton_poi_fused_convolution_18,"",@"SHT_CUDA_INFO"
	.sectionflags	@""
	.align	4


	//----- nvinfo : EIATTR_CUDA_API_VERSION
	.align		4
        /*0000*/ 	.byte	0x04, 0x37
        /*0002*/ 	.short	(.L_9 - .L_8)
.L_8:
        /*0004*/ 	.word	0x0000007c


	//----- nvinfo : EIATTR_KPARAM_INFO
	.align		4
.L_9:
        /*0008*/ 	.byte	0x04, 0x17
        /*000a*/ 	.short	(.L_11 - .L_10)
.L_10:
        /*000c*/ 	.word	0x00000000
        /*0010*/ 	.short	0x0002
        /*0012*/ 	.short	0x0010
        /*0014*/ 	.byte	0x00, 0xf0, 0x11, 0x00


	//----- nvinfo : EIATTR_KPARAM_INFO
	.align		4
.L_11:
        /*0018*/ 	.byte	0x04, 0x17
        /*001a*/ 	.short	(.L_13 - .L_12)
.L_12:
        /*001c*/ 	.word	0x00000000
        /*0020*/ 	.short	0x0001
        /*0022*/ 	.short	0x0008
        /*0024*/ 	.byte	0x00, 0xf4, 0x21, 0x00


	//----- nvinfo : EIATTR_KPARAM_INFO
	.align		4
.L_13:
        /*0028*/ 	.byte	0x04, 0x17
        /*002a*/ 	.short	(.L_15 - .L_14)
.L_14:
        /*002c*/ 	.word	0x00000000
        /*0030*/ 	.short	0x0000
        /*0032*/ 	.short	0x0000
        /*0034*/ 	.byte	0x00, 0xf4, 0x21, 0x00


	//----- nvinfo : EIATTR_SPARSE_MMA_MASK
	.align		4
.L_15:
        /*0038*/ 	.byte	0x03, 0x50
        /*003a*/ 	.short	0x0000


	//----- nvinfo : EIATTR_MAXREG_COUNT
	.align		4
        /*003c*/ 	.byte	0x03, 0x1b
        /*003e*/ 	.short	0x00ff


	//----- nvinfo : EIATTR_EXIT_INSTR_OFFSETS
	.align		4
        /*0040*/ 	.byte	0x04, 0x1c
        /*0042*/ 	.short	(.L_17 - .L_16)


	//   ....[0]....
.L_16:
        /*0044*/ 	.word	0x00000280


	//   ....[1]....
        /*0048*/ 	.word	0x000002a0


	//----- nvinfo : EIATTR_REQNTID
	.align		4
.L_17:
        /*004c*/ 	.byte	0x04, 0x10
        /*004e*/ 	.short	(.L_19 - .L_18)
.L_18:
        /*0050*/ 	.word	0x00000080
        /*0054*/ 	.word	0x00000001
        /*0058*/ 	.word	0x00000001


	//----- nvinfo : EIATTR_CBANK_PARAM_SIZE
	.align		4
.L_19:
        /*005c*/ 	.byte	0x03, 0x19
        /*005e*/ 	.short	0x0014


	//----- nvinfo : EIATTR_PARAM_CBANK
	.align		4
        /*0060*/ 	.byte	0x04, 0x0a
        /*0062*/ 	.short	(.L_21 - .L_20)
	.align		4
.L_20:
        /*0064*/ 	.word	index@(.nv.constant0.triton_poi_fused_convolution_18)
        /*0068*/ 	.short	0x0210
        /*006a*/ 	.short	0x0014


	//----- nvinfo : EIATTR_SW_WAR
	.align		4
.L_21:
        /*006c*/ 	.byte	0x04, 0x36
        /*006e*/ 	.short	(.L_23 - .L_22)
.L_22:
        /*0070*/ 	.word	0x00000008
.L_23:


//--------------------- .nv.callgraph             --------------------------
	.section	.nv.callgraph,"",@"SHT_CUDA_CALLGRAPH"
	.align	4
	.sectionentsize	8
	.align		4
        /*0000*/ 	.word	0x00000000
	.align		4
        /*0004*/ 	.word	0xffffffff
	.align		4
        /*0008*/ 	.word	0x00000000
	.align		4
        /*000c*/ 	.word	0xfffffffe
	.align		4
        /*0010*/ 	.word	0x00000000
	.align		4
        /*0014*/ 	.word	0xfffffffd
	.align		4
        /*0018*/ 	.word	0x00000000
	.align		4
        /*001c*/ 	.word	0xfffffffc


//--------------------- .text.triton_poi_fused_convolution_18 --------------------------
	.section	.text.triton_poi_fused_convolution_18,"ax",@progbits
	.align	128
        .global         triton_poi_fused_convolution_18
        .type           triton_poi_fused_convolution_18,@function
        .size           triton_poi_fused_convolution_18,(.L_x_1 - triton_poi_fused_convolution_18)
        .other          triton_poi_fused_convolution_18,@"STO_CUDA_ENTRY STV_DEFAULT"
triton_poi_fused_convolution_18:
.text.triton_poi_fused_convolution_18:
[----:B------:R-:W0:Y:S02]  /*0000*/  LDC R1, c[0x0][0x28] ;  /* 0x00000a00ff017b82 */ /* 0x000e240000000800 */
[----:B------:R-:W1:Y:S01]  /*0010*/  S2R R0, SR_TID.X ;  /* 0x0000000000007919 */ /* 0x000e620000002100 */
[----:B------:R-:W2:Y:S01]  /*0020*/  LDC.64 R2, c[0x0][0x210] ;  /* 0x00008400ff027b82 */ /* 0x000ea20000000a00 */
[----:B------:R-:W-:Y:S02]  /*0030*/  CS2R R16, SRZ ;  /* 0x0000000000107805 */ /* 0x000fe4000001ff00 */
[----:B------:R-:W-:Y:S01]  /*0040*/  CS2R R18, SRZ ;  /* 0x0000000000127805 */ /* 0x000fe2000001ff00 */
[----:B------:R-:W3:Y:S01]  /*0050*/  S2R R5, SR_CTAID.X ;  /* 0x0000000000057919 */ /* 0x000ee20000002500 */
[----:B------:R-:W-:Y:S02]  /*0060*/  CS2R R20, SRZ ;  /* 0x0000000000147805 */ /* 0x000fe4000001ff00 */
[----:B------:R-:W-:Y:S01]  /*0070*/  CS2R R22, SRZ ;  /* 0x0000000000167805 */ /* 0x000fe2000001ff00 */
[----:B------:R-:W-:Y:S01]  /*0080*/  ULDC.64 UR4, c[0x0][0x208] ;  /* 0x0000820000047ab9 */ /* 0x000fe20000000a00 */
[----:B------:R-:W-:Y:S01]  /*0090*/  CS2R R8, SRZ ;  /* 0x0000000000087805 */ /* 0x000fe2000001ff00 */
[----:B------:R-:W4:Y:S01]  /*00a0*/  LDC.64 R12, c[0x0][0x218] ;  /* 0x00008600ff0c7b82 */ /* 0x000f220000000a00 */
[----:B------:R-:W-:Y:S01]  /*00b0*/  CS2R R10, SRZ ;  /* 0x00000000000a7805 */ /* 0x000fe2000001ff00 */
[----:B-1----:R-:W-:Y:S01]  /*00c0*/  IMAD.SHL.U32 R0, R0, 0x4, RZ ;  /* 0x0000000400007824 */ /* 0x002fe200078e00ff */
[----:B---3--:R-:W-:-:S04]  /*00d0*/  SHF.R.S32.HI R4, RZ, 0x15, R5 ;  /* 0x00000015ff047819 */ /* 0x008fc80000011405 */
[----:B------:R-:W-:-:S05]  /*00e0*/  LOP3.LUT R0, R0, 0x1fc, RZ, 0xc0, !PT ;  /* 0x000001fc00007812 */ /* 0x000fca00078ec0ff */
[----:B------:R-:W-:Y:S01]  /*00f0*/  IMAD R5, R5, 0x400, R0 ;  /* 0x0000040005057824 */ /* 0x000fe200078e0200 */
[----:B------:R-:W-:-:S03]  /*0100*/  SGXT R0, R4, 0x1 ;  /* 0x000000010400781a */ /* 0x000fc60000000200 */
[C---:B------:R-:W-:Y:S01]  /*0110*/  VIADD R4, R5.reuse, 0x200 ;  /* 0x0000020005047836 */ /* 0x040fe20000000000 */
[----:B------:R-:W-:Y:S01]  /*0120*/  LEA.HI R0, R0, R5, RZ, 0x7 ;  /* 0x0000000500007211 */ /* 0x000fe200078f38ff */
[C---:B--2---:R-:W-:Y:S01]  /*0130*/  IMAD.WIDE R2, R5.reuse, 0x4, R2 ;  /* 0x0000000405027825 */ /* 0x044fe200078e0202 */
[----:B------:R-:W-:Y:S02]  /*0140*/  ISETP.GE.AND P0, PT, R5, 0x18800, PT ;  /* 0x000188000500780c */ /* 0x000fe40003f06270 */
[----:B------:R-:W-:Y:S02]  /*0150*/  LOP3.LUT R0, R0, 0xffffff80, RZ, 0xc0, !PT ;  /* 0xffffff8000007812 */ /* 0x000fe400078ec0ff */
[----:B------:R-:W-:-:S03]  /*0160*/  ISETP.GE.AND P1, PT, R4, 0x18800, PT ;  /* 0x000188000400780c */ /* 0x000fc60003f26270 */
[----:B------:R-:W-:Y:S01]  /*0170*/  IMAD.IADD R7, R5, 0x1, -R0 ;  /* 0x0000000105077824 */ /* 0x000fe200078e0a00 */
[----:B------:R-:W-:-:S03]  /*0180*/  CS2R R4, SRZ ;  /* 0x0000000000047805 */ /* 0x000fc6000001ff00 */
[----:B----4-:R-:W-:Y:S01]  /*0190*/  IMAD.WIDE R12, R7, 0x4, R12 ;  /* 0x00000004070c7825 */ /* 0x010fe200078e020c */
[----:B------:R-:W-:Y:S01]  /*01a0*/  CS2R R6, SRZ ;  /* 0x0000000000067805 */ /* 0x000fe2000001ff00 */
[----:B------:R-:W2:Y:S04]  /*01b0*/  @!P0 LDG.E.128 R16, desc[UR4][R2.64] ;  /* 0x0000000402108981 */ /* 0x000ea8000c1e1d00 */
[----:B------:R-:W2:Y:S04]  /*01c0*/  @!P0 LDG.E.EL.128 R20, desc[UR4][R12.64] ;  /* 0x000000040c148981 */ /* 0x000ea8000c2e1d00 */
[----:B------:R-:W3:Y:S04]  /*01d0*/  @!P1 LDG.E.EL.128 R8, desc[UR4][R12.64] ;  /* 0x000000040c089981 */ /* 0x000ee8000c2e1d00 */
[----:B------:R-:W3:Y:S01]  /*01e0*/  @!P1 LDG.E.128 R4, desc[UR4][R2.64+0x800] ;  /* 0x0008000402049981 */ /* 0x000ee2000c1e1d00 */
[----:B--2---:R-:W-:Y:S01]  /*01f0*/  FADD R16, R20, R16 ;  /* 0x0000001014107221 */ /* 0x004fe20000000000 */
[----:B------:R-:W-:Y:S01]  /*0200*/  FADD R17, R21, R17 ;  /* 0x0000001115117221 */ /* 0x000fe20000000000 */
[----:B------:R-:W-:Y:S01]  /*0210*/  FADD R18, R22, R18 ;  /* 0x0000001216127221 */ /* 0x000fe20000000000 */
[----:B------:R-:W-:-:S05]  /*0220*/  FADD R19, R23, R19 ;  /* 0x0000001317137221 */ /* 0x000fca0000000000 */
[----:B------:R1:W-:Y:S01]  /*0230*/  @!P0 STG.E.128 desc[UR4][R2.64], R16 ;  /* 0x0000001002008986 */ /* 0x0003e2000c101d04 */
[----:B---3--:R-:W-:Y:S01]  /*0240*/  FADD R4, R8, R4 ;  /* 0x0000000408047221 */ /* 0x008fe20000000000 */
[----:B------:R-:W-:Y:S01]  /*0250*/  FADD R5, R9, R5 ;  /* 0x0000000509057221 */ /* 0x000fe20000000000 */
[----:B------:R-:W-:Y:S01]  /*0260*/  FADD R6, R10, R6 ;  /* 0x000000060a067221 */ /* 0x000fe20000000000 */
[----:B------:R-:W-:Y:S01]  /*0270*/  FADD R7, R11, R7 ;  /* 0x000000070b077221 */ /* 0x000fe20000000000 */
[----:B------:R-:W-:Y:S06]  /*0280*/  @P1 EXIT ;  /* 0x000000000000194d */ /* 0x000fec0003800000 */
[----:B------:R-:W-:Y:S01]  /*0290*/  STG.E.128 desc[UR4][R2.64+0x800], R4 ;  /* 0x0008000402007986 */ /* 0x000fe2000c101d04 */
[----:B------:R-:W-:Y:S05]  /*02a0*/  EXIT ;  /* 0x000000000000794d */ /* 0x000fea0003800000 */
.L_x_0:
[----:B------:R-:W-:-:S00]  /*02b0*/  BRA `(.L_x_0) ;  /* 0xfffffffc00fc7947 */ /* 0x000fc0000383ffff */
[----:B------:R-:W-:-:S00]  /*02c0*/  NOP ;  /* 0x0000000000007918 */ /* 0x000fc00000000000 */
        /* <DEDUP_REMOVED lines=11> */
.L_x_1:


//--------------------- .nv.constant0.triton_poi_fused_convolution_18 --------------------------
	.section	.nv.constant0.triton_poi_fused_convolution_18,"a",@progbits
	.sectionflags	@""
	.align	4
.nv.constant0.triton_poi_fused_convolution_18:
	.zero		548
